//
// Generated by NVIDIA NVVM Compiler
//
// Compiler Build ID: CL-36424714
// Cuda compilation tools, release 13.0, V13.0.88
// Based on NVVM 20.0.0
//

.version 9.0
.target sm_100
.address_size 64

	// .globl	_ZN3cub18CUB_300001_SM_10006detail11EmptyKernelIvEEvv
.const .align 4 .f32 M;
.global .align 1 .b8 _ZN41_INTERNAL_a695b96d_4_k_cu_5db9ee51_3277344cuda3std3__45__cpo5beginE[1];
.global .align 1 .b8 _ZN41_INTERNAL_a695b96d_4_k_cu_5db9ee51_3277344cuda3std3__45__cpo3endE[1];
.global .align 1 .b8 _ZN41_INTERNAL_a695b96d_4_k_cu_5db9ee51_3277344cuda3std3__45__cpo6cbeginE[1];
.global .align 1 .b8 _ZN41_INTERNAL_a695b96d_4_k_cu_5db9ee51_3277344cuda3std3__45__cpo4cendE[1];
.global .align 1 .b8 _ZN41_INTERNAL_a695b96d_4_k_cu_5db9ee51_3277344cuda3std3__45__cpo6rbeginE[1];
.global .align 1 .b8 _ZN41_INTERNAL_a695b96d_4_k_cu_5db9ee51_3277344cuda3std3__45__cpo4rendE[1];
.global .align 1 .b8 _ZN41_INTERNAL_a695b96d_4_k_cu_5db9ee51_3277344cuda3std3__45__cpo7crbeginE[1];
.global .align 1 .b8 _ZN41_INTERNAL_a695b96d_4_k_cu_5db9ee51_3277344cuda3std3__45__cpo5crendE[1];
.global .align 1 .b8 _ZN41_INTERNAL_a695b96d_4_k_cu_5db9ee51_3277344cuda3std3__443_GLOBAL__N__a695b96d_4_k_cu_5db9ee51_3277346ignoreE[1];
.global .align 1 .b8 _ZN41_INTERNAL_a695b96d_4_k_cu_5db9ee51_3277344cuda3std3__419piecewise_constructE[1];
.global .align 1 .b8 _ZN41_INTERNAL_a695b96d_4_k_cu_5db9ee51_3277344cuda3std3__48in_placeE[1];
.global .align 1 .b8 _ZN41_INTERNAL_a695b96d_4_k_cu_5db9ee51_3277344cuda3std3__420unreachable_sentinelE[1];
.global .align 1 .b8 _ZN41_INTERNAL_a695b96d_4_k_cu_5db9ee51_3277344cuda3std3__47nulloptE[1];
.global .align 1 .b8 _ZN41_INTERNAL_a695b96d_4_k_cu_5db9ee51_3277344cuda3std3__48unexpectE[1];
.global .align 1 .b8 _ZN41_INTERNAL_a695b96d_4_k_cu_5db9ee51_3277344cuda3std6ranges3__45__cpo4swapE[1];
.global .align 1 .b8 _ZN41_INTERNAL_a695b96d_4_k_cu_5db9ee51_3277344cuda3std6ranges3__45__cpo9iter_moveE[1];
.global .align 1 .b8 _ZN41_INTERNAL_a695b96d_4_k_cu_5db9ee51_3277344cuda3std6ranges3__45__cpo5beginE[1];
.global .align 1 .b8 _ZN41_INTERNAL_a695b96d_4_k_cu_5db9ee51_3277344cuda3std6ranges3__45__cpo3endE[1];
.global .align 1 .b8 _ZN41_INTERNAL_a695b96d_4_k_cu_5db9ee51_3277344cuda3std6ranges3__45__cpo6cbeginE[1];
.global .align 1 .b8 _ZN41_INTERNAL_a695b96d_4_k_cu_5db9ee51_3277344cuda3std6ranges3__45__cpo4cendE[1];
.global .align 1 .b8 _ZN41_INTERNAL_a695b96d_4_k_cu_5db9ee51_3277344cuda3std6ranges3__45__cpo7advanceE[1];
.global .align 1 .b8 _ZN41_INTERNAL_a695b96d_4_k_cu_5db9ee51_3277344cuda3std6ranges3__45__cpo9iter_swapE[1];
.global .align 1 .b8 _ZN41_INTERNAL_a695b96d_4_k_cu_5db9ee51_3277344cuda3std6ranges3__45__cpo4nextE[1];
.global .align 1 .b8 _ZN41_INTERNAL_a695b96d_4_k_cu_5db9ee51_3277344cuda3std6ranges3__45__cpo4prevE[1];
.global .align 1 .b8 _ZN41_INTERNAL_a695b96d_4_k_cu_5db9ee51_3277344cuda3std6ranges3__45__cpo4dataE[1];
.global .align 1 .b8 _ZN41_INTERNAL_a695b96d_4_k_cu_5db9ee51_3277344cuda3std6ranges3__45__cpo5cdataE[1];
.global .align 1 .b8 _ZN41_INTERNAL_a695b96d_4_k_cu_5db9ee51_3277344cuda3std6ranges3__45__cpo4sizeE[1];
.global .align 1 .b8 _ZN41_INTERNAL_a695b96d_4_k_cu_5db9ee51_3277344cuda3std6ranges3__45__cpo5ssizeE[1];
.global .align 1 .b8 _ZN41_INTERNAL_a695b96d_4_k_cu_5db9ee51_3277344cuda3std6ranges3__45__cpo8distanceE[1];
.global .align 1 .b8 _ZN41_INTERNAL_a695b96d_4_k_cu_5db9ee51_3277346thrust24THRUST_300001_SM_1000_NS8cuda_cub3parE[1];
.global .align 1 .b8 _ZN41_INTERNAL_a695b96d_4_k_cu_5db9ee51_3277346thrust24THRUST_300001_SM_1000_NS8cuda_cub10par_nosyncE[1];
.global .align 1 .b8 _ZN41_INTERNAL_a695b96d_4_k_cu_5db9ee51_3277346thrust24THRUST_300001_SM_1000_NS6system6detail10sequential3seqE[1];
.global .align 1 .b8 _ZN41_INTERNAL_a695b96d_4_k_cu_5db9ee51_3277346thrust24THRUST_300001_SM_1000_NS6system3cpp3parE[1];
.global .align 1 .b8 _ZN41_INTERNAL_a695b96d_4_k_cu_5db9ee51_3277346thrust24THRUST_300001_SM_1000_NS12placeholders2_1E[1];
.global .align 1 .b8 _ZN41_INTERNAL_a695b96d_4_k_cu_5db9ee51_3277346thrust24THRUST_300001_SM_1000_NS12placeholders2_2E[1];
.global .align 1 .b8 _ZN41_INTERNAL_a695b96d_4_k_cu_5db9ee51_3277346thrust24THRUST_300001_SM_1000_NS12placeholders2_3E[1];
.global .align 1 .b8 _ZN41_INTERNAL_a695b96d_4_k_cu_5db9ee51_3277346thrust24THRUST_300001_SM_1000_NS12placeholders2_4E[1];
.global .align 1 .b8 _ZN41_INTERNAL_a695b96d_4_k_cu_5db9ee51_3277346thrust24THRUST_300001_SM_1000_NS12placeholders2_5E[1];
.global .align 1 .b8 _ZN41_INTERNAL_a695b96d_4_k_cu_5db9ee51_3277346thrust24THRUST_300001_SM_1000_NS12placeholders2_6E[1];
.global .align 1 .b8 _ZN41_INTERNAL_a695b96d_4_k_cu_5db9ee51_3277346thrust24THRUST_300001_SM_1000_NS12placeholders2_7E[1];
.global .align 1 .b8 _ZN41_INTERNAL_a695b96d_4_k_cu_5db9ee51_3277346thrust24THRUST_300001_SM_1000_NS12placeholders2_8E[1];
.global .align 1 .b8 _ZN41_INTERNAL_a695b96d_4_k_cu_5db9ee51_3277346thrust24THRUST_300001_SM_1000_NS12placeholders2_9E[1];
.global .align 1 .b8 _ZN41_INTERNAL_a695b96d_4_k_cu_5db9ee51_3277346thrust24THRUST_300001_SM_1000_NS12placeholders3_10E[1];
.global .align 1 .b8 _ZN41_INTERNAL_a695b96d_4_k_cu_5db9ee51_3277346thrust24THRUST_300001_SM_1000_NS3seqE[1];
.global .align 1 .b8 _ZN41_INTERNAL_a695b96d_4_k_cu_5db9ee51_3277346thrust24THRUST_300001_SM_1000_NS6deviceE[1];

.visible .entry _ZN3cub18CUB_300001_SM_10006detail11EmptyKernelIvEEvv()
{


	ret;

}


// ===== COMPILED SASS (sm_100) =====

	.target	sm_100

	.elftype	@"ET_EXEC"


//--------------------- .note.nv.tkinfo           --------------------------
	.section	.note.nv.tkinfo,"",@"SHT_NOTE"
	.sectionflags	@"SHF_NOTE_NV_TKINFO"
	.tkinfo
        /*0018*/ 	.word	0x00000002
        /*0030*/ 	.string	""
        /*0030*/ 	.string	"ptxas"
        /*0030*/ 	.string	"Cuda compilation tools, release 13.0, V13.0.88"
        /*0030*/ 	.string	"Build cuda_13.0.r13.0/compiler.36424714_0"
        /*0030*/ 	.string	"-arch sm_100 -m 64 "



//--------------------- .note.nv.cuinfo           --------------------------
	.section	.note.nv.cuinfo,"",@"SHT_NOTE"
	.sectionflags	@"SHF_NOTE_NV_CUINFO"
        /*0018*/ 	.short	0x0002
        /*001a*/ 	.short	0x0064
        /*001c*/ 	.short	0x0082
	.zero		2


//--------------------- .nv.info                  --------------------------
	.section	.nv.info,"",@"SHT_CUDA_INFO"
	.align	4


	//----- nvinfo : EIATTR_REGCOUNT
	.align		4
        /*0000*/ 	.byte	0x04, 0x2f
        /*0002*/ 	.short	(.L_47 - .L_46)
	.align		4
.L_46:
        /*0004*/ 	.word	index@(_ZN3cub18CUB_300001_SM_10006detail11EmptyKernelIvEEvv)
        /*0008*/ 	.word	0x00000004


	//----- nvinfo : EIATTR_FRAME_SIZE
	.align		4
.L_47:
        /*000c*/ 	.byte	0x04, 0x11
        /*000e*/ 	.short	(.L_49 - .L_48)
	.align		4
.L_48:
        /*0010*/ 	.word	index@(_ZN3cub18CUB_300001_SM_10006detail11EmptyKernelIvEEvv)
        /*0014*/ 	.word	0x00000000


	//----- nvinfo : EIATTR_MIN_STACK_SIZE
	.align		4
.L_49:
        /*0018*/ 	.byte	0x04, 0x12
        /*001a*/ 	.short	(.L_51 - .L_50)
	.align		4
.L_50:
        /*001c*/ 	.word	index@(_ZN3cub18CUB_300001_SM_10006detail11EmptyKernelIvEEvv)
        /*0020*/ 	.word	0x00000000
.L_51:


//--------------------- .nv.compat                --------------------------
	.section	.nv.compat,"",@"SHT_CUDA_COMPAT_INFO"
	.align	4
        /*0000*/ 	.byte	0x02, 0x09, 0x00, 0x00, 0x02, 0x02, 0x01, 0x00, 0x02, 0x05, 0x05, 0x00, 0x03, 0x07, 0x01, 0x01
        /*0010*/ 	.byte	0x02, 0x03, 0x00, 0x00, 0x02, 0x06, 0x01, 0x00, 0x04, 0x0b, 0x08, 0x00, 0x09, 0x00, 0x00, 0x00
        /*0020*/ 	.byte	0x00, 0x00, 0x00, 0x00


//--------------------- .nv.info._ZN3cub18CUB_300001_SM_10006detail11EmptyKernelIvEEvv --------------------------
	.section	.nv.info._ZN3cub18CUB_300001_SM_10006detail11EmptyKernelIvEEvv,"",@"SHT_CUDA_INFO"
	.sectionflags	@""
	.align	4


	//----- nvinfo : EIATTR_CUDA_API_VERSION
	.align		4
        /*0000*/ 	.byte	0x04, 0x37
        /*0002*/ 	.short	(.L_53 - .L_52)
.L_52:
        /*0004*/ 	.word	0x00000082


	//----- nvinfo : EIATTR_SPARSE_MMA_MASK
	.align		4
.L_53:
        /*0008*/ 	.byte	0x03, 0x50
        /*000a*/ 	.short	0x0000


	//----- nvinfo : EIATTR_MAXREG_COUNT
	.align		4
        /*000c*/ 	.byte	0x03, 0x1b
        /*000e*/ 	.short	0x00ff


	//----- nvinfo : EIATTR_MERCURY_ISA_VERSION
	.align		4
        /*0010*/ 	.byte	0x03, 0x5f
        /*0012*/ 	.short	0x0101


	//----- nvinfo : EIATTR_VRC_CTA_INIT_COUNT
	.align		4
        /*0014*/ 	.byte	0x02, 0x4a
	.zero		1
	.zero		1


	//----- nvinfo : EIATTR_EXIT_INSTR_OFFSETS
	.align		4
        /*0018*/ 	.byte	0x04, 0x1c
        /*001a*/ 	.short	(.L_55 - .L_54)


	//   ....[0]....
.L_54:
        /*001c*/ 	.word	0x00000010


	//----- nvinfo : EIATTR_SW_WAR
	.align		4
.L_55:
        /*0020*/ 	.byte	0x04, 0x36
        /*0022*/ 	.short	(.L_57 - .L_56)
.L_56:
        /*0024*/ 	.word	0x00000008
.L_57:


//--------------------- .nv.callgraph             --------------------------
	.section	.nv.callgraph,"",@"SHT_CUDA_CALLGRAPH"
	.align	4
	.sectionentsize	8
	.align		4
        /*0000*/ 	.word	0x00000000
	.align		4
        /*0004*/ 	.word	0xffffffff
	.align		4
        /*0008*/ 	.word	0x00000000
	.align		4
        /*000c*/ 	.word	0xfffffffe
	.align		4
        /*0010*/ 	.word	0x00000000
	.align		4
        /*0014*/ 	.word	0xfffffffd
	.align		4
        /*0018*/ 	.word	0x00000000
	.align		4
        /*001c*/ 	.word	0xfffffffc


//--------------------- .nv.constant3             --------------------------
	.section	.nv.constant3,"a",@progbits
	.align	4
.nv.constant3:
	.type		M,@object
	.size		M,(.L_0 - M)
M:
	.zero		4
.L_0:


//--------------------- .nv.constant4             --------------------------
	.section	.nv.constant4,"a",@progbits
	.align	8
	.align		8
.nv.constant4:
        /*0000*/ 	.dword	_ZN41_INTERNAL_a695b96d_4_k_cu_5db9ee51_3278084cuda3std3__45__cpo5beginE
	.align		8
        /*0008*/ 	.dword	_ZN41_INTERNAL_a695b96d_4_k_cu_5db9ee51_3278084cuda3std3__45__cpo3endE
	.align		8
        /*0010*/ 	.dword	_ZN41_INTERNAL_a695b96d_4_k_cu_5db9ee51_3278084cuda3std3__45__cpo6cbeginE
	.align		8
        /*0018*/ 	.dword	_ZN41_INTERNAL_a695b96d_4_k_cu_5db9ee51_3278084cuda3std3__45__cpo4cendE
	.align		8
        /*0020*/ 	.dword	_ZN41_INTERNAL_a695b96d_4_k_cu_5db9ee51_3278084cuda3std3__45__cpo6rbeginE
	.align		8
        /*0028*/ 	.dword	_ZN41_INTERNAL_a695b96d_4_k_cu_5db9ee51_3278084cuda3std3__45__cpo4rendE
	.align		8
        /*0030*/ 	.dword	_ZN41_INTERNAL_a695b96d_4_k_cu_5db9ee51_3278084cuda3std3__45__cpo7crbeginE
	.align		8
        /*0038*/ 	.dword	_ZN41_INTERNAL_a695b96d_4_k_cu_5db9ee51_3278084cuda3std3__45__cpo5crendE
	.align		8
        /*0040*/ 	.dword	_ZN41_INTERNAL_a695b96d_4_k_cu_5db9ee51_3278084cuda3std3__443_GLOBAL__N__a695b96d_4_k_cu_5db9ee51_3278086ignoreE
	.align		8
        /*0048*/ 	.dword	_ZN41_INTERNAL_a695b96d_4_k_cu_5db9ee51_3278084cuda3std3__419piecewise_constructE
	.align		8
        /*0050*/ 	.dword	_ZN41_INTERNAL_a695b96d_4_k_cu_5db9ee51_3278084cuda3std3__48in_placeE
	.align		8
        /*0058*/ 	.dword	_ZN41_INTERNAL_a695b96d_4_k_cu_5db9ee51_3278084cuda3std3__420unreachable_sentinelE
	.align		8
        /*0060*/ 	.dword	_ZN41_INTERNAL_a695b96d_4_k_cu_5db9ee51_3278084cuda3std3__47nulloptE
	.align		8
        /*0068*/ 	.dword	_ZN41_INTERNAL_a695b96d_4_k_cu_5db9ee51_3278084cuda3std3__48unexpectE
	.align		8
        /*0070*/ 	.dword	_ZN41_INTERNAL_a695b96d_4_k_cu_5db9ee51_3278084cuda3std6ranges3__45__cpo4swapE
	.align		8
        /*0078*/ 	.dword	_ZN41_INTERNAL_a695b96d_4_k_cu_5db9ee51_3278084cuda3std6ranges3__45__cpo9iter_moveE
	.align		8
        /*0080*/ 	.dword	_ZN41_INTERNAL_a695b96d_4_k_cu_5db9ee51_3278084cuda3std6ranges3__45__cpo5beginE
	.align		8
        /*0088*/ 	.dword	_ZN41_INTERNAL_a695b96d_4_k_cu_5db9ee51_3278084cuda3std6ranges3__45__cpo3endE
	.align		8
        /*0090*/ 	.dword	_ZN41_INTERNAL_a695b96d_4_k_cu_5db9ee51_3278084cuda3std6ranges3__45__cpo6cbeginE
	.align		8
        /*0098*/ 	.dword	_ZN41_INTERNAL_a695b96d_4_k_cu_5db9ee51_3278084cuda3std6ranges3__45__cpo4cendE
	.align		8
        /*00a0*/ 	.dword	_ZN41_INTERNAL_a695b96d_4_k_cu_5db9ee51_3278084cuda3std6ranges3__45__cpo7advanceE
	.align		8
        /*00a8*/ 	.dword	_ZN41_INTERNAL_a695b96d_4_k_cu_5db9ee51_3278084cuda3std6ranges3__45__cpo9iter_swapE
	.align		8
        /*00b0*/ 	.dword	_ZN41_INTERNAL_a695b96d_4_k_cu_5db9ee51_3278084cuda3std6ranges3__45__cpo4nextE
	.align		8
        /*00b8*/ 	.dword	_ZN41_INTERNAL_a695b96d_4_k_cu_5db9ee51_3278084cuda3std6ranges3__45__cpo4prevE
	.align		8
        /*00c0*/ 	.dword	_ZN41_INTERNAL_a695b96d_4_k_cu_5db9ee51_3278084cuda3std6ranges3__45__cpo4dataE
	.align		8
        /*00c8*/ 	.dword	_ZN41_INTERNAL_a695b96d_4_k_cu_5db9ee51_3278084cuda3std6ranges3__45__cpo5cdataE
	.align		8
        /*00d0*/ 	.dword	_ZN41_INTERNAL_a695b96d_4_k_cu_5db9ee51_3278084cuda3std6ranges3__45__cpo4sizeE
	.align		8
        /*00d8*/ 	.dword	_ZN41_INTERNAL_a695b96d_4_k_cu_5db9ee51_3278084cuda3std6ranges3__45__cpo5ssizeE
	.align		8
        /*00e0*/ 	.dword	_ZN41_INTERNAL_a695b96d_4_k_cu_5db9ee51_3278084cuda3std6ranges3__45__cpo8distanceE
	.align		8
        /*00e8*/ 	.dword	_ZN41_INTERNAL_a695b96d_4_k_cu_5db9ee51_3278086thrust24THRUST_300001_SM_1000_NS8cuda_cub3parE
	.align		8
        /*00f0*/ 	.dword	_ZN41_INTERNAL_a695b96d_4_k_cu_5db9ee51_3278086thrust24THRUST_300001_SM_1000_NS8cuda_cub10par_nosyncE
	.align		8
        /*00f8*/ 	.dword	_ZN41_INTERNAL_a695b96d_4_k_cu_5db9ee51_3278086thrust24THRUST_300001_SM_1000_NS6system6detail10sequential3seqE
	.align		8
        /*0100*/ 	.dword	_ZN41_INTERNAL_a695b96d_4_k_cu_5db9ee51_3278086thrust24THRUST_300001_SM_1000_NS6system3cpp3parE
	.align		8
        /*0108*/ 	.dword	_ZN41_INTERNAL_a695b96d_4_k_cu_5db9ee51_3278086thrust24THRUST_300001_SM_1000_NS12placeholders2_1E
	.align		8
        /*0110*/ 	.dword	_ZN41_INTERNAL_a695b96d_4_k_cu_5db9ee51_3278086thrust24THRUST_300001_SM_1000_NS12placeholders2_2E
	.align		8
        /*0118*/ 	.dword	_ZN41_INTERNAL_a695b96d_4_k_cu_5db9ee51_3278086thrust24THRUST_300001_SM_1000_NS12placeholders2_3E
	.align		8
        /*0120*/ 	.dword	_ZN41_INTERNAL_a695b96d_4_k_cu_5db9ee51_3278086thrust24THRUST_300001_SM_1000_NS12placeholders2_4E
	.align		8
        /*0128*/ 	.dword	_ZN41_INTERNAL_a695b96d_4_k_cu_5db9ee51_3278086thrust24THRUST_300001_SM_1000_NS12placeholders2_5E
	.align		8
        /*0130*/ 	.dword	_ZN41_INTERNAL_a695b96d_4_k_cu_5db9ee51_3278086thrust24THRUST_300001_SM_1000_NS12placeholders2_6E
	.align		8
        /*0138*/ 	.dword	_ZN41_INTERNAL_a695b96d_4_k_cu_5db9ee51_3278086thrust24THRUST_300001_SM_1000_NS12placeholders2_7E
	.align		8
        /*0140*/ 	.dword	_ZN41_INTERNAL_a695b96d_4_k_cu_5db9ee51_3278086thrust24THRUST_300001_SM_1000_NS12placeholders2_8E
	.align		8
        /*0148*/ 	.dword	_ZN41_INTERNAL_a695b96d_4_k_cu_5db9ee51_3278086thrust24THRUST_300001_SM_1000_NS12placeholders2_9E
	.align		8
        /*0150*/ 	.dword	_ZN41_INTERNAL_a695b96d_4_k_cu_5db9ee51_3278086thrust24THRUST_300001_SM_1000_NS12placeholders3_10E
	.align		8
        /*0158*/ 	.dword	_ZN41_INTERNAL_a695b96d_4_k_cu_5db9ee51_3278086thrust24THRUST_300001_SM_1000_NS3seqE
	.align		8
        /*0160*/ 	.dword	_ZN41_INTERNAL_a695b96d_4_k_cu_5db9ee51_3278086thrust24THRUST_300001_SM_1000_NS6deviceE


//--------------------- .text._ZN3cub18CUB_300001_SM_10006detail11EmptyKernelIvEEvv --------------------------
	.section	.text._ZN3cub18CUB_300001_SM_10006detail11EmptyKernelIvEEvv,"ax",@progbits
	.align	128
        .global         _ZN3cub18CUB_300001_SM_10006detail11EmptyKernelIvEEvv
        .type           _ZN3cub18CUB_300001_SM_10006detail11EmptyKernelIvEEvv,@function
        .size           _ZN3cub18CUB_300001_SM_10006detail11EmptyKernelIvEEvv,(.L_x_1 - _ZN3cub18CUB_300001_SM_10006detail11EmptyKernelIvEEvv)
        .other          _ZN3cub18CUB_300001_SM_10006detail11EmptyKernelIvEEvv,@"STO_CUDA_ENTRY STV_DEFAULT"
_ZN3cub18CUB_300001_SM_10006detail11EmptyKernelIvEEvv:
.text._ZN3cub18CUB_300001_SM_10006detail11EmptyKernelIvEEvv:
[----:B------:R-:W-:Y:S01]  /*0000*/  LDC R1, c[0x0][0x37c] ;  /* 0x0000df00ff017b82 */ /* 0x000fe20000000800 */
[----:B------:R-:W-:Y:S05]  /*0010*/  EXIT ;  /* 0x000000000000794d */ /* 0x000fea0003800000 */
.L_x_0:
[----:B------:R-:W-:-:S00]  /*0020*/  BRA `(.L_x_0) ;  /* 0xfffffffc00fc7947 */ /* 0x000fc0000383ffff */
[----:B------:R-:W-:-:S00]  /*0030*/  NOP ;  /* 0x0000000000007918 */ /* 0x000fc00000000000 */
        /* <DEDUP_REMOVED lines=12> */
.L_x_1:


//--------------------- .nv.shared.reserved.0     --------------------------
	.section	.nv.shared.reserved.0,"aw",@nobits
	.weak		__nv_reservedSMEM_offset_0_alias
	.size		__nv_reservedSMEM_offset_0_alias, 0, 64
	.other		__nv_reservedSMEM_offset_0_alias,@"STO_CUDA_RESERVED_SHARED STV_DEFAULT"
__nv_reservedSMEM_offset_0_alias:
	.zero		0
	.zero		64


//--------------------- .nv.global                --------------------------
	.section	.nv.global,"aw",@nobits
.nv.global:
	.type		_ZN41_INTERNAL_a695b96d_4_k_cu_5db9ee51_3278086thrust24THRUST_300001_SM_1000_NS12placeholders2_8E,@object
	.size		_ZN41_INTERNAL_a695b96d_4_k_cu_5db9ee51_3278086thrust24THRUST_300001_SM_1000_NS12placeholders2_8E,(_ZN41_INTERNAL_a695b96d_4_k_cu_5db9ee51_3278084cuda3std3__443_GLOBAL__N__a695b96d_4_k_cu_5db9ee51_3278086ignoreE - _ZN41_INTERNAL_a695b96d_4_k_cu_5db9ee51_3278086thrust24THRUST_300001_SM_1000_NS12placeholders2_8E)
_ZN41_INTERNAL_a695b96d_4_k_cu_5db9ee51_3278086thrust24THRUST_300001_SM_1000_NS12placeholders2_8E:
	.zero		1
	.type		_ZN41_INTERNAL_a695b96d_4_k_cu_5db9ee51_3278084cuda3std3__443_GLOBAL__N__a695b96d_4_k_cu_5db9ee51_3278086ignoreE,@object
	.size		_ZN41_INTERNAL_a695b96d_4_k_cu_5db9ee51_3278084cuda3std3__443_GLOBAL__N__a695b96d_4_k_cu_5db9ee51_3278086ignoreE,(_ZN41_INTERNAL_a695b96d_4_k_cu_5db9ee51_3278084cuda3std6ranges3__45__cpo4dataE - _ZN41_INTERNAL_a695b96d_4_k_cu_5db9ee51_3278084cuda3std3__443_GLOBAL__N__a695b96d_4_k_cu_5db9ee51_3278086ignoreE)
_ZN41_INTERNAL_a695b96d_4_k_cu_5db9ee51_3278084cuda3std3__443_GLOBAL__N__a695b96d_4_k_cu_5db9ee51_3278086ignoreE:
	.zero		1
	.type		_ZN41_INTERNAL_a695b96d_4_k_cu_5db9ee51_3278084cuda3std6ranges3__45__cpo4dataE,@object
	.size		_ZN41_INTERNAL_a695b96d_4_k_cu_5db9ee51_3278084cuda3std6ranges3__45__cpo4dataE,(_ZN41_INTERNAL_a695b96d_4_k_cu_5db9ee51_3278086thrust24THRUST_300001_SM_1000_NS6system3cpp3parE - _ZN41_INTERNAL_a695b96d_4_k_cu_5db9ee51_3278084cuda3std6ranges3__45__cpo4dataE)
_ZN41_INTERNAL_a695b96d_4_k_cu_5db9ee51_3278084cuda3std6ranges3__45__cpo4dataE:
	.zero		1
	.type		_ZN41_INTERNAL_a695b96d_4_k_cu_5db9ee51_3278086thrust24THRUST_300001_SM_1000_NS6system3cpp3parE,@object
	.size		_ZN41_INTERNAL_a695b96d_4_k_cu_5db9ee51_3278086thrust24THRUST_300001_SM_1000_NS6system3cpp3parE,(_ZN41_INTERNAL_a695b96d_4_k_cu_5db9ee51_3278084cuda3std3__45__cpo5beginE - _ZN41_INTERNAL_a695b96d_4_k_cu_5db9ee51_3278086thrust24THRUST_300001_SM_1000_NS6system3cpp3parE)
_ZN41_INTERNAL_a695b96d_4_k_cu_5db9ee51_3278086thrust24THRUST_300001_SM_1000_NS6system3cpp3parE:
	.zero		1
	.type		_ZN41_INTERNAL_a695b96d_4_k_cu_5db9ee51_3278084cuda3std3__45__cpo5beginE,@object
	.size		_ZN41_INTERNAL_a695b96d_4_k_cu_5db9ee51_3278084cuda3std3__45__cpo5beginE,(_ZN41_INTERNAL_a695b96d_4_k_cu_5db9ee51_3278084cuda3std6ranges3__45__cpo5beginE - _ZN41_INTERNAL_a695b96d_4_k_cu_5db9ee51_3278084cuda3std3__45__cpo5beginE)
_ZN41_INTERNAL_a695b96d_4_k_cu_5db9ee51_3278084cuda3std3__45__cpo5beginE:
	.zero		1
	.type		_ZN41_INTERNAL_a695b96d_4_k_cu_5db9ee51_3278084cuda3std6ranges3__45__cpo5beginE,@object
	.size		_ZN41_INTERNAL_a695b96d_4_k_cu_5db9ee51_3278084cuda3std6ranges3__45__cpo5beginE,(_ZN41_INTERNAL_a695b96d_4_k_cu_5db9ee51_3278086thrust24THRUST_300001_SM_1000_NS6deviceE - _ZN41_INTERNAL_a695b96d_4_k_cu_5db9ee51_3278084cuda3std6ranges3__45__cpo5beginE)
_ZN41_INTERNAL_a695b96d_4_k_cu_5db9ee51_3278084cuda3std6ranges3__45__cpo5beginE:
	.zero		1
	.type		_ZN41_INTERNAL_a695b96d_4_k_cu_5db9ee51_3278086thrust24THRUST_300001_SM_1000_NS6deviceE,@object
	.size		_ZN41_INTERNAL_a695b96d_4_k_cu_5db9ee51_3278086thrust24THRUST_300001_SM_1000_NS6deviceE,(_ZN41_INTERNAL_a695b96d_4_k_cu_5db9ee51_3278084cuda3std3__47nulloptE - _ZN41_INTERNAL_a695b96d_4_k_cu_5db9ee51_3278086thrust24THRUST_300001_SM_1000_NS6deviceE)
_ZN41_INTERNAL_a695b96d_4_k_cu_5db9ee51_3278086thrust24THRUST_300001_SM_1000_NS6deviceE:
	.zero		1
	.type		_ZN41_INTERNAL_a695b96d_4_k_cu_5db9ee51_3278084cuda3std3__47nulloptE,@object
	.size		_ZN41_INTERNAL_a695b96d_4_k_cu_5db9ee51_3278084cuda3std3__47nulloptE,(_ZN41_INTERNAL_a695b96d_4_k_cu_5db9ee51_3278084cuda3std6ranges3__45__cpo8distanceE - _ZN41_INTERNAL_a695b96d_4_k_cu_5db9ee51_3278084cuda3std3__47nulloptE)
_ZN41_INTERNAL_a695b96d_4_k_cu_5db9ee51_3278084cuda3std3__47nulloptE:
	.zero		1
	.type		_ZN41_INTERNAL_a695b96d_4_k_cu_5db9ee51_3278084cuda3std6ranges3__45__cpo8distanceE,@object
	.size		_ZN41_INTERNAL_a695b96d_4_k_cu_5db9ee51_3278084cuda3std6ranges3__45__cpo8distanceE,(_ZN41_INTERNAL_a695b96d_4_k_cu_5db9ee51_3278086thrust24THRUST_300001_SM_1000_NS12placeholders2_4E - _ZN41_INTERNAL_a695b96d_4_k_cu_5db9ee51_3278084cuda3std6ranges3__45__cpo8distanceE)
_ZN41_INTERNAL_a695b96d_4_k_cu_5db9ee51_3278084cuda3std6ranges3__45__cpo8distanceE:
	.zero		1
	.type		_ZN41_INTERNAL_a695b96d_4_k_cu_5db9ee51_3278086thrust24THRUST_300001_SM_1000_NS12placeholders2_4E,@object
	.size		_ZN41_INTERNAL_a695b96d_4_k_cu_5db9ee51_3278086thrust24THRUST_300001_SM_1000_NS12placeholders2_4E,(_ZN41_INTERNAL_a695b96d_4_k_cu_5db9ee51_3278084cuda3std3__45__cpo6rbeginE - _ZN41_INTERNAL_a695b96d_4_k_cu_5db9ee51_3278086thrust24THRUST_300001_SM_1000_NS12placeholders2_4E)
_ZN41_INTERNAL_a695b96d_4_k_cu_5db9ee51_3278086thrust24THRUST_300001_SM_1000_NS12placeholders2_4E:
	.zero		1
	.type		_ZN41_INTERNAL_a695b96d_4_k_cu_5db9ee51_3278084cuda3std3__45__cpo6rbeginE,@object
	.size		_ZN41_INTERNAL_a695b96d_4_k_cu_5db9ee51_3278084cuda3std3__45__cpo6rbeginE,(_ZN41_INTERNAL_a695b96d_4_k_cu_5db9ee51_3278084cuda3std6ranges3__45__cpo7advanceE - _ZN41_INTERNAL_a695b96d_4_k_cu_5db9ee51_3278084cuda3std3__45__cpo6rbeginE)
_ZN41_INTERNAL_a695b96d_4_k_cu_5db9ee51_3278084cuda3std3__45__cpo6rbeginE:
	.zero		1
	.type		_ZN41_INTERNAL_a695b96d_4_k_cu_5db9ee51_3278084cuda3std6ranges3__45__cpo7advanceE,@object
	.size		_ZN41_INTERNAL_a695b96d_4_k_cu_5db9ee51_3278084cuda3std6ranges3__45__cpo7advanceE,(_ZN41_INTERNAL_a695b96d_4_k_cu_5db9ee51_3278086thrust24THRUST_300001_SM_1000_NS12placeholders3_10E - _ZN41_INTERNAL_a695b96d_4_k_cu_5db9ee51_3278084cuda3std6ranges3__45__cpo7advanceE)
_ZN41_INTERNAL_a695b96d_4_k_cu_5db9ee51_3278084cuda3std6ranges3__45__cpo7advanceE:
	.zero		1
	.type		_ZN41_INTERNAL_a695b96d_4_k_cu_5db9ee51_3278086thrust24THRUST_300001_SM_1000_NS12placeholders3_10E,@object
	.size		_ZN41_INTERNAL_a695b96d_4_k_cu_5db9ee51_3278086thrust24THRUST_300001_SM_1000_NS12placeholders3_10E,(_ZN41_INTERNAL_a695b96d_4_k_cu_5db9ee51_3278084cuda3std3__48in_placeE - _ZN41_INTERNAL_a695b96d_4_k_cu_5db9ee51_3278086thrust24THRUST_300001_SM_1000_NS12placeholders3_10E)
_ZN41_INTERNAL_a695b96d_4_k_cu_5db9ee51_3278086thrust24THRUST_300001_SM_1000_NS12placeholders3_10E:
	.zero		1
	.type		_ZN41_INTERNAL_a695b96d_4_k_cu_5db9ee51_3278084cuda3std3__48in_placeE,@object
	.size		_ZN41_INTERNAL_a695b96d_4_k_cu_5db9ee51_3278084cuda3std3__48in_placeE,(_ZN41_INTERNAL_a695b96d_4_k_cu_5db9ee51_3278084cuda3std6ranges3__45__cpo4sizeE - _ZN41_INTERNAL_a695b96d_4_k_cu_5db9ee51_3278084cuda3std3__48in_placeE)
_ZN41_INTERNAL_a695b96d_4_k_cu_5db9ee51_3278084cuda3std3__48in_placeE:
	.zero		1
	.type		_ZN41_INTERNAL_a695b96d_4_k_cu_5db9ee51_3278084cuda3std6ranges3__45__cpo4sizeE,@object
	.size		_ZN41_INTERNAL_a695b96d_4_k_cu_5db9ee51_3278084cuda3std6ranges3__45__cpo4sizeE,(_ZN41_INTERNAL_a695b96d_4_k_cu_5db9ee51_3278086thrust24THRUST_300001_SM_1000_NS12placeholders2_2E - _ZN41_INTERNAL_a695b96d_4_k_cu_5db9ee51_3278084cuda3std6ranges3__45__cpo4sizeE)
_ZN41_INTERNAL_a695b96d_4_k_cu_5db9ee51_3278084cuda3std6ranges3__45__cpo4sizeE:
	.zero		1
	.type		_ZN41_INTERNAL_a695b96d_4_k_cu_5db9ee51_3278086thrust24THRUST_300001_SM_1000_NS12placeholders2_2E,@object
	.size		_ZN41_INTERNAL_a695b96d_4_k_cu_5db9ee51_3278086thrust24THRUST_300001_SM_1000_NS12placeholders2_2E,(_ZN41_INTERNAL_a695b96d_4_k_cu_5db9ee51_3278084cuda3std3__45__cpo6cbeginE - _ZN41_INTERNAL_a695b96d_4_k_cu_5db9ee51_3278086thrust24THRUST_300001_SM_1000_NS12placeholders2_2E)
_ZN41_INTERNAL_a695b96d_4_k_cu_5db9ee51_3278086thrust24THRUST_300001_SM_1000_NS12placeholders2_2E:
	.zero		1
	.type		_ZN41_INTERNAL_a695b96d_4_k_cu_5db9ee51_3278084cuda3std3__45__cpo6cbeginE,@object
	.size		_ZN41_INTERNAL_a695b96d_4_k_cu_5db9ee51_3278084cuda3std3__45__cpo6cbeginE,(_ZN41_INTERNAL_a695b96d_4_k_cu_5db9ee51_3278084cuda3std6ranges3__45__cpo6cbeginE - _ZN41_INTERNAL_a695b96d_4_k_cu_5db9ee51_3278084cuda3std3__45__cpo6cbeginE)
_ZN41_INTERNAL_a695b96d_4_k_cu_5db9ee51_3278084cuda3std3__45__cpo6cbeginE:
	.zero		1
	.type		_ZN41_INTERNAL_a695b96d_4_k_cu_5db9ee51_3278084cuda3std6ranges3__45__cpo6cbeginE,@object
	.size		_ZN41_INTERNAL_a695b96d_4_k_cu_5db9ee51_3278084cuda3std6ranges3__45__cpo6cbeginE,(_ZN41_INTERNAL_a695b96d_4_k_cu_5db9ee51_3278086thrust24THRUST_300001_SM_1000_NS12placeholders2_6E - _ZN41_INTERNAL_a695b96d_4_k_cu_5db9ee51_3278084cuda3std6ranges3__45__cpo6cbeginE)
_ZN41_INTERNAL_a695b96d_4_k_cu_5db9ee51_3278084cuda3std6ranges3__45__cpo6cbeginE:
	.zero		1
	.type		_ZN41_INTERNAL_a695b96d_4_k_cu_5db9ee51_3278086thrust24THRUST_300001_SM_1000_NS12placeholders2_6E,@object
	.size		_ZN41_INTERNAL_a695b96d_4_k_cu_5db9ee51_3278086thrust24THRUST_300001_SM_1000_NS12placeholders2_6E,(_ZN41_INTERNAL_a695b96d_4_k_cu_5db9ee51_3278084cuda3std3__45__cpo7crbeginE - _ZN41_INTERNAL_a695b96d_4_k_cu_5db9ee51_3278086thrust24THRUST_300001_SM_1000_NS12placeholders2_6E)
_ZN41_INTERNAL_a695b96d_4_k_cu_5db9ee51_3278086thrust24THRUST_300001_SM_1000_NS12placeholders2_6E:
	.zero		1
	.type		_ZN41_INTERNAL_a695b96d_4_k_cu_5db9ee51_3278084cuda3std3__45__cpo7crbeginE,@object
	.size		_ZN41_INTERNAL_a695b96d_4_k_cu_5db9ee51_3278084cuda3std3__45__cpo7crbeginE,(_ZN41_INTERNAL_a695b96d_4_k_cu_5db9ee51_3278084cuda3std6ranges3__45__cpo4nextE - _ZN41_INTERNAL_a695b96d_4_k_cu_5db9ee51_3278084cuda3std3__45__cpo7crbeginE)
_ZN41_INTERNAL_a695b96d_4_k_cu_5db9ee51_3278084cuda3std3__45__cpo7crbeginE:
	.zero		1
	.type		_ZN41_INTERNAL_a695b96d_4_k_cu_5db9ee51_3278084cuda3std6ranges3__45__cpo4nextE,@object
	.size		_ZN41_INTERNAL_a695b96d_4_k_cu_5db9ee51_3278084cuda3std6ranges3__45__cpo4nextE,(_ZN41_INTERNAL_a695b96d_4_k_cu_5db9ee51_3278084cuda3std6ranges3__45__cpo4swapE - _ZN41_INTERNAL_a695b96d_4_k_cu_5db9ee51_3278084cuda3std6ranges3__45__cpo4nextE)
_ZN41_INTERNAL_a695b96d_4_k_cu_5db9ee51_3278084cuda3std6ranges3__45__cpo4nextE:
	.zero		1
	.type		_ZN41_INTERNAL_a695b96d_4_k_cu_5db9ee51_3278084cuda3std6ranges3__45__cpo4swapE,@object
	.size		_ZN41_INTERNAL_a695b96d_4_k_cu_5db9ee51_3278084cuda3std6ranges3__45__cpo4swapE,(_ZN41_INTERNAL_a695b96d_4_k_cu_5db9ee51_3278086thrust24THRUST_300001_SM_1000_NS8cuda_cub10par_nosyncE - _ZN41_INTERNAL_a695b96d_4_k_cu_5db9ee51_3278084cuda3std6ranges3__45__cpo4swapE)
_ZN41_INTERNAL_a695b96d_4_k_cu_5db9ee51_3278084cuda3std6ranges3__45__cpo4swapE:
	.zero		1
	.type		_ZN41_INTERNAL_a695b96d_4_k_cu_5db9ee51_3278086thrust24THRUST_300001_SM_1000_NS8cuda_cub10par_nosyncE,@object
	.size		_ZN41_INTERNAL_a695b96d_4_k_cu_5db9ee51_3278086thrust24THRUST_300001_SM_1000_NS8cuda_cub10par_nosyncE,(_ZN41_INTERNAL_a695b96d_4_k_cu_5db9ee51_3278086thrust24THRUST_300001_SM_1000_NS3seqE - _ZN41_INTERNAL_a695b96d_4_k_cu_5db9ee51_3278086thrust24THRUST_300001_SM_1000_NS8cuda_cub10par_nosyncE)
_ZN41_INTERNAL_a695b96d_4_k_cu_5db9ee51_3278086thrust24THRUST_300001_SM_1000_NS8cuda_cub10par_nosyncE:
	.zero		1
	.type		_ZN41_INTERNAL_a695b96d_4_k_cu_5db9ee51_3278086thrust24THRUST_300001_SM_1000_NS3seqE,@object
	.size		_ZN41_INTERNAL_a695b96d_4_k_cu_5db9ee51_3278086thrust24THRUST_300001_SM_1000_NS3seqE,(_ZN41_INTERNAL_a695b96d_4_k_cu_5db9ee51_3278084cuda3std3__420unreachable_sentinelE - _ZN41_INTERNAL_a695b96d_4_k_cu_5db9ee51_3278086thrust24THRUST_300001_SM_1000_NS3seqE)
_ZN41_INTERNAL_a695b96d_4_k_cu_5db9ee51_3278086thrust24THRUST_300001_SM_1000_NS3seqE:
	.zero		1
	.type		_ZN41_INTERNAL_a695b96d_4_k_cu_5db9ee51_3278084cuda3std3__420unreachable_sentinelE,@object
	.size		_ZN41_INTERNAL_a695b96d_4_k_cu_5db9ee51_3278084cuda3std3__420unreachable_sentinelE,(_ZN41_INTERNAL_a695b96d_4_k_cu_5db9ee51_3278084cuda3std6ranges3__45__cpo5ssizeE - _ZN41_INTERNAL_a695b96d_4_k_cu_5db9ee51_3278084cuda3std3__420unreachable_sentinelE)
_ZN41_INTERNAL_a695b96d_4_k_cu_5db9ee51_3278084cuda3std3__420unreachable_sentinelE:
	.zero		1
	.type		_ZN41_INTERNAL_a695b96d_4_k_cu_5db9ee51_3278084cuda3std6ranges3__45__cpo5ssizeE,@object
	.size		_ZN41_INTERNAL_a695b96d_4_k_cu_5db9ee51_3278084cuda3std6ranges3__45__cpo5ssizeE,(_ZN41_INTERNAL_a695b96d_4_k_cu_5db9ee51_3278086thrust24THRUST_300001_SM_1000_NS12placeholders2_3E - _ZN41_INTERNAL_a695b96d_4_k_cu_5db9ee51_3278084cuda3std6ranges3__45__cpo5ssizeE)
_ZN41_INTERNAL_a695b96d_4_k_cu_5db9ee51_3278084cuda3std6ranges3__45__cpo5ssizeE:
	.zero		1
	.type		_ZN41_INTERNAL_a695b96d_4_k_cu_5db9ee51_3278086thrust24THRUST_300001_SM_1000_NS12placeholders2_3E,@object
	.size		_ZN41_INTERNAL_a695b96d_4_k_cu_5db9ee51_3278086thrust24THRUST_300001_SM_1000_NS12placeholders2_3E,(_ZN41_INTERNAL_a695b96d_4_k_cu_5db9ee51_3278084cuda3std3__45__cpo4cendE - _ZN41_INTERNAL_a695b96d_4_k_cu_5db9ee51_3278086thrust24THRUST_300001_SM_1000_NS12placeholders2_3E)
_ZN41_INTERNAL_a695b96d_4_k_cu_5db9ee51_3278086thrust24THRUST_300001_SM_1000_NS12placeholders2_3E:
	.zero		1
	.type		_ZN41_INTERNAL_a695b96d_4_k_cu_5db9ee51_3278084cuda3std3__45__cpo4cendE,@object
	.size		_ZN41_INTERNAL_a695b96d_4_k_cu_5db9ee51_3278084cuda3std3__45__cpo4cendE,(_ZN41_INTERNAL_a695b96d_4_k_cu_5db9ee51_3278084cuda3std6ranges3__45__cpo4cendE - _ZN41_INTERNAL_a695b96d_4_k_cu_5db9ee51_3278084cuda3std3__45__cpo4cendE)
_ZN41_INTERNAL_a695b96d_4_k_cu_5db9ee51_3278084cuda3std3__45__cpo4cendE:
	.zero		1
	.type		_ZN41_INTERNAL_a695b96d_4_k_cu_5db9ee51_3278084cuda3std6ranges3__45__cpo4cendE,@object
	.size		_ZN41_INTERNAL_a695b96d_4_k_cu_5db9ee51_3278084cuda3std6ranges3__45__cpo4cendE,(_ZN41_INTERNAL_a695b96d_4_k_cu_5db9ee51_3278086thrust24THRUST_300001_SM_1000_NS12placeholders2_7E - _ZN41_INTERNAL_a695b96d_4_k_cu_5db9ee51_3278084cuda3std6ranges3__45__cpo4cendE)
_ZN41_INTERNAL_a695b96d_4_k_cu_5db9ee51_3278084cuda3std6ranges3__45__cpo4cendE:
	.zero		1
	.type		_ZN41_INTERNAL_a695b96d_4_k_cu_5db9ee51_3278086thrust24THRUST_300001_SM_1000_NS12placeholders2_7E,@object
	.size		_ZN41_INTERNAL_a695b96d_4_k_cu_5db9ee51_3278086thrust24THRUST_300001_SM_1000_NS12placeholders2_7E,(_ZN41_INTERNAL_a695b96d_4_k_cu_5db9ee51_3278084cuda3std3__45__cpo5crendE - _ZN41_INTERNAL_a695b96d_4_k_cu_5db9ee51_3278086thrust24THRUST_300001_SM_1000_NS12placeholders2_7E)
_ZN41_INTERNAL_a695b96d_4_k_cu_5db9ee51_3278086thrust24THRUST_300001_SM_1000_NS12placeholders2_7E:
	.zero		1
	.type		_ZN41_INTERNAL_a695b96d_4_k_cu_5db9ee51_3278084cuda3std3__45__cpo5crendE,@object
	.size		_ZN41_INTERNAL_a695b96d_4_k_cu_5db9ee51_3278084cuda3std3__45__cpo5crendE,(_ZN41_INTERNAL_a695b96d_4_k_cu_5db9ee51_3278084cuda3std6ranges3__45__cpo4prevE - _ZN41_INTERNAL_a695b96d_4_k_cu_5db9ee51_3278084cuda3std3__45__cpo5crendE)
_ZN41_INTERNAL_a695b96d_4_k_cu_5db9ee51_3278084cuda3std3__45__cpo5crendE:
	.zero		1
	.type		_ZN41_INTERNAL_a695b96d_4_k_cu_5db9ee51_3278084cuda3std6ranges3__45__cpo4prevE,@object
	.size		_ZN41_INTERNAL_a695b96d_4_k_cu_5db9ee51_3278084cuda3std6ranges3__45__cpo4prevE,(_ZN41_INTERNAL_a695b96d_4_k_cu_5db9ee51_3278084cuda3std6ranges3__45__cpo9iter_moveE - _ZN41_INTERNAL_a695b96d_4_k_cu_5db9ee51_3278084cuda3std6ranges3__45__cpo4prevE)
_ZN41_INTERNAL_a695b96d_4_k_cu_5db9ee51_3278084cuda3std6ranges3__45__cpo4prevE:
	.zero		1
	.type		_ZN41_INTERNAL_a695b96d_4_k_cu_5db9ee51_3278084cuda3std6ranges3__45__cpo9iter_moveE,@object
	.size		_ZN41_INTERNAL_a695b96d_4_k_cu_5db9ee51_3278084cuda3std6ranges3__45__cpo9iter_moveE,(_ZN41_INTERNAL_a695b96d_4_k_cu_5db9ee51_3278086thrust24THRUST_300001_SM_1000_NS6system6detail10sequential3seqE - _ZN41_INTERNAL_a695b96d_4_k_cu_5db9ee51_3278084cuda3std6ranges3__45__cpo9iter_moveE)
_ZN41_INTERNAL_a695b96d_4_k_cu_5db9ee51_3278084cuda3std6ranges3__45__cpo9iter_moveE:
	.zero		1
	.type		_ZN41_INTERNAL_a695b96d_4_k_cu_5db9ee51_3278086thrust24THRUST_300001_SM_1000_NS6system6detail10sequential3seqE,@object
	.size		_ZN41_INTERNAL_a695b96d_4_k_cu_5db9ee51_3278086thrust24THRUST_300001_SM_1000_NS6system6detail10sequential3seqE,(_ZN41_INTERNAL_a695b96d_4_k_cu_5db9ee51_3278086thrust24THRUST_300001_SM_1000_NS12placeholders2_9E - _ZN41_INTERNAL_a695b96d_4_k_cu_5db9ee51_3278086thrust24THRUST_300001_SM_1000_NS6system6detail10sequential3seqE)
_ZN41_INTERNAL_a695b96d_4_k_cu_5db9ee51_3278086thrust24THRUST_300001_SM_1000_NS6system6detail10sequential3seqE:
	.zero		1
	.type		_ZN41_INTERNAL_a695b96d_4_k_cu_5db9ee51_3278086thrust24THRUST_300001_SM_1000_NS12placeholders2_9E,@object
	.size		_ZN41_INTERNAL_a695b96d_4_k_cu_5db9ee51_3278086thrust24THRUST_300001_SM_1000_NS12placeholders2_9E,(_ZN41_INTERNAL_a695b96d_4_k_cu_5db9ee51_3278084cuda3std3__419piecewise_constructE - _ZN41_INTERNAL_a695b96d_4_k_cu_5db9ee51_3278086thrust24THRUST_300001_SM_1000_NS12placeholders2_9E)
_ZN41_INTERNAL_a695b96d_4_k_cu_5db9ee51_3278086thrust24THRUST_300001_SM_1000_NS12placeholders2_9E:
	.zero		1
	.type		_ZN41_INTERNAL_a695b96d_4_k_cu_5db9ee51_3278084cuda3std3__419piecewise_constructE,@object
	.size		_ZN41_INTERNAL_a695b96d_4_k_cu_5db9ee51_3278084cuda3std3__419piecewise_constructE,(_ZN41_INTERNAL_a695b96d_4_k_cu_5db9ee51_3278084cuda3std6ranges3__45__cpo5cdataE - _ZN41_INTERNAL_a695b96d_4_k_cu_5db9ee51_3278084cuda3std3__419piecewise_constructE)
_ZN41_INTERNAL_a695b96d_4_k_cu_5db9ee51_3278084cuda3std3__419piecewise_constructE:
	.zero		1
	.type		_ZN41_INTERNAL_a695b96d_4_k_cu_5db9ee51_3278084cuda3std6ranges3__45__cpo5cdataE,@object
	.size		_ZN41_INTERNAL_a695b96d_4_k_cu_5db9ee51_3278084cuda3std6ranges3__45__cpo5cdataE,(_ZN41_INTERNAL_a695b96d_4_k_cu_5db9ee51_3278086thrust24THRUST_300001_SM_1000_NS12placeholders2_1E - _ZN41_INTERNAL_a695b96d_4_k_cu_5db9ee51_3278084cuda3std6ranges3__45__cpo5cdataE)
_ZN41_INTERNAL_a695b96d_4_k_cu_5db9ee51_3278084cuda3std6ranges3__45__cpo5cdataE:
	.zero		1
	.type		_ZN41_INTERNAL_a695b96d_4_k_cu_5db9ee51_3278086thrust24THRUST_300001_SM_1000_NS12placeholders2_1E,@object
	.size		_ZN41_INTERNAL_a695b96d_4_k_cu_5db9ee51_3278086thrust24THRUST_300001_SM_1000_NS12placeholders2_1E,(_ZN41_INTERNAL_a695b96d_4_k_cu_5db9ee51_3278084cuda3std3__45__cpo3endE - _ZN41_INTERNAL_a695b96d_4_k_cu_5db9ee51_3278086thrust24THRUST_300001_SM_1000_NS12placeholders2_1E)
_ZN41_INTERNAL_a695b96d_4_k_cu_5db9ee51_3278086thrust24THRUST_300001_SM_1000_NS12placeholders2_1E:
	.zero		1
	.type		_ZN41_INTERNAL_a695b96d_4_k_cu_5db9ee51_3278084cuda3std3__45__cpo3endE,@object
	.size		_ZN41_INTERNAL_a695b96d_4_k_cu_5db9ee51_3278084cuda3std3__45__cpo3endE,(_ZN41_INTERNAL_a695b96d_4_k_cu_5db9ee51_3278084cuda3std6ranges3__45__cpo3endE - _ZN41_INTERNAL_a695b96d_4_k_cu_5db9ee51_3278084cuda3std3__45__cpo3endE)
_ZN41_INTERNAL_a695b96d_4_k_cu_5db9ee51_3278084cuda3std3__45__cpo3endE:
	.zero		1
	.type		_ZN41_INTERNAL_a695b96d_4_k_cu_5db9ee51_3278084cuda3std6ranges3__45__cpo3endE,@object
	.size		_ZN41_INTERNAL_a695b96d_4_k_cu_5db9ee51_3278084cuda3std6ranges3__45__cpo3endE,(_ZN41_INTERNAL_a695b96d_4_k_cu_5db9ee51_3278086thrust24THRUST_300001_SM_1000_NS12placeholders2_5E - _ZN41_INTERNAL_a695b96d_4_k_cu_5db9ee51_3278084cuda3std6ranges3__45__cpo3endE)
_ZN41_INTERNAL_a695b96d_4_k_cu_5db9ee51_3278084cuda3std6ranges3__45__cpo3endE:
	.zero		1
	.type		_ZN41_INTERNAL_a695b96d_4_k_cu_5db9ee51_3278086thrust24THRUST_300001_SM_1000_NS12placeholders2_5E,@object
	.size		_ZN41_INTERNAL_a695b96d_4_k_cu_5db9ee51_3278086thrust24THRUST_300001_SM_1000_NS12placeholders2_5E,(_ZN41_INTERNAL_a695b96d_4_k_cu_5db9ee51_3278084cuda3std3__45__cpo4rendE - _ZN41_INTERNAL_a695b96d_4_k_cu_5db9ee51_3278086thrust24THRUST_300001_SM_1000_NS12placeholders2_5E)
_ZN41_INTERNAL_a695b96d_4_k_cu_5db9ee51_3278086thrust24THRUST_300001_SM_1000_NS12placeholders2_5E:
	.zero		1
	.type		_ZN41_INTERNAL_a695b96d_4_k_cu_5db9ee51_3278084cuda3std3__45__cpo4rendE,@object
	.size		_ZN41_INTERNAL_a695b96d_4_k_cu_5db9ee51_3278084cuda3std3__45__cpo4rendE,(_ZN41_INTERNAL_a695b96d_4_k_cu_5db9ee51_3278084cuda3std6ranges3__45__cpo9iter_swapE - _ZN41_INTERNAL_a695b96d_4_k_cu_5db9ee51_3278084cuda3std3__45__cpo4rendE)
_ZN41_INTERNAL_a695b96d_4_k_cu_5db9ee51_3278084cuda3std3__45__cpo4rendE:
	.zero		1
	.type		_ZN41_INTERNAL_a695b96d_4_k_cu_5db9ee51_3278084cuda3std6ranges3__45__cpo9iter_swapE,@object
	.size		_ZN41_INTERNAL_a695b96d_4_k_cu_5db9ee51_3278084cuda3std6ranges3__45__cpo9iter_swapE,(_ZN41_INTERNAL_a695b96d_4_k_cu_5db9ee51_3278084cuda3std3__48unexpectE - _ZN41_INTERNAL_a695b96d_4_k_cu_5db9ee51_3278084cuda3std6ranges3__45__cpo9iter_swapE)
_ZN41_INTERNAL_a695b96d_4_k_cu_5db9ee51_3278084cuda3std6ranges3__45__cpo9iter_swapE:
	.zero		1
	.type		_ZN41_INTERNAL_a695b96d_4_k_cu_5db9ee51_3278084cuda3std3__48unexpectE,@object
	.size		_ZN41_INTERNAL_a695b96d_4_k_cu_5db9ee51_3278084cuda3std3__48unexpectE,(_ZN41_INTERNAL_a695b96d_4_k_cu_5db9ee51_3278086thrust24THRUST_300001_SM_1000_NS8cuda_cub3parE - _ZN41_INTERNAL_a695b96d_4_k_cu_5db9ee51_3278084cuda3std3__48unexpectE)
_ZN41_INTERNAL_a695b96d_4_k_cu_5db9ee51_3278084cuda3std3__48unexpectE:
	.zero		1
	.type		_ZN41_INTERNAL_a695b96d_4_k_cu_5db9ee51_3278086thrust24THRUST_300001_SM_1000_NS8cuda_cub3parE,@object
	.size		_ZN41_INTERNAL_a695b96d_4_k_cu_5db9ee51_3278086thrust24THRUST_300001_SM_1000_NS8cuda_cub3parE,(.L_30 - _ZN41_INTERNAL_a695b96d_4_k_cu_5db9ee51_3278086thrust24THRUST_300001_SM_1000_NS8cuda_cub3parE)
_ZN41_INTERNAL_a695b96d_4_k_cu_5db9ee51_3278086thrust24THRUST_300001_SM_1000_NS8cuda_cub3parE:
	.zero		1
.L_30:


//--------------------- .nv.constant0._ZN3cub18CUB_300001_SM_10006detail11EmptyKernelIvEEvv --------------------------
	.section	.nv.constant0._ZN3cub18CUB_300001_SM_10006detail11EmptyKernelIvEEvv,"a",@progbits
	.sectionflags	@""
	.align	4
.nv.constant0._ZN3cub18CUB_300001_SM_10006detail11EmptyKernelIvEEvv:
	.zero		896


//--------------------- SYMBOLS --------------------------

	.type		.nv.reservedSmem.offset0,@object
	.size		.nv.reservedSmem.offset0,0x4
